//
// Generated by NVIDIA NVVM Compiler
//
// Compiler Build ID: CL-36424714
// Cuda compilation tools, release 13.0, V13.0.88
// Based on NVVM 20.0.0
//

.version 9.0
.target sm_100
.address_size 64

	// .globl	_Z6addMatPfS_S_i

.visible .entry _Z6addMatPfS_S_i(
	.param .u64 .ptr .align 1 _Z6addMatPfS_S_i_param_0,
	.param .u64 .ptr .align 1 _Z6addMatPfS_S_i_param_1,
	.param .u64 .ptr .align 1 _Z6addMatPfS_S_i_param_2,
	.param .u32 _Z6addMatPfS_S_i_param_3
)
{
	.reg .pred 	%p<4>;
	.reg .b32 	%r<14>;
	.reg .b32 	%f<4>;
	.reg .b64 	%rd<11>;

	ld.param.u64 	%rd1, [_Z6addMatPfS_S_i_param_0];
	ld.param.u64 	%rd2, [_Z6addMatPfS_S_i_param_1];
	ld.param.u64 	%rd3, [_Z6addMatPfS_S_i_param_2];
	ld.param.u32 	%r4, [_Z6addMatPfS_S_i_param_3];
	mov.u32 	%r5, %ctaid.x;
	mov.u32 	%r6, %ntid.x;
	mov.u32 	%r7, %tid.x;
	mad.lo.s32 	%r1, %r5, %r6, %r7;
	mov.u32 	%r8, %ctaid.y;
	mov.u32 	%r9, %ntid.y;
	mov.u32 	%r10, %tid.y;
	mad.lo.s32 	%r11, %r8, %r9, %r10;
	setp.lt.s32 	%p1, %r1, 0;
	max.s32 	%r12, %r1, %r11;
	setp.ge.s32 	%p2, %r12, %r4;
	or.pred  	%p3, %p2, %p1;
	@%p3 bra 	$L__BB0_2;
	cvta.to.global.u64 	%rd4, %rd1;
	cvta.to.global.u64 	%rd5, %rd2;
	cvta.to.global.u64 	%rd6, %rd3;
	mad.lo.s32 	%r13, %r4, %r11, %r1;
	mul.wide.u32 	%rd7, %r13, 4;
	add.s64 	%rd8, %rd4, %rd7;
	ld.global.f32 	%f1, [%rd8];
	add.s64 	%rd9, %rd5, %rd7;
	ld.global.f32 	%f2, [%rd9];
	add.f32 	%f3, %f1, %f2;
	add.s64 	%rd10, %rd6, %rd7;
	st.global.f32 	[%rd10], %f3;
$L__BB0_2:
	ret;

}


// ===== COMPILED SASS (sm_100) =====

	.target	sm_100

	.elftype	@"ET_EXEC"


//--------------------- .note.nv.tkinfo           --------------------------
	.section	.note.nv.tkinfo,"",@"SHT_NOTE"
	.sectionflags	@"SHF_NOTE_NV_TKINFO"
	.tkinfo
        /*0018*/ 	.word	0x00000002
        /*0030*/ 	.string	""
        /*0030*/ 	.string	"ptxas"
        /*0030*/ 	.string	"Cuda compilation tools, release 13.0, V13.0.88"
        /*0030*/ 	.string	"Build cuda_13.0.r13.0/compiler.36424714_0"
        /*0030*/ 	.string	"-arch sm_100 -m 64 "



//--------------------- .note.nv.cuinfo           --------------------------
	.section	.note.nv.cuinfo,"",@"SHT_NOTE"
	.sectionflags	@"SHF_NOTE_NV_CUINFO"
        /*0018*/ 	.short	0x0002
        /*001a*/ 	.short	0x0064
        /*001c*/ 	.short	0x0082
	.zero		2


//--------------------- .nv.info                  --------------------------
	.section	.nv.info,"",@"SHT_CUDA_INFO"
	.align	4


	//----- nvinfo : EIATTR_REGCOUNT
	.align		4
        /*0000*/ 	.byte	0x04, 0x2f
        /*0002*/ 	.short	(.L_1 - .L_0)
	.align		4
.L_0:
        /*0004*/ 	.word	index@(_Z6addMatPfS_S_i)
        /*0008*/ 	.word	0x0000000c


	//----- nvinfo : EIATTR_FRAME_SIZE
	.align		4
.L_1:
        /*000c*/ 	.byte	0x04, 0x11
        /*000e*/ 	.short	(.L_3 - .L_2)
	.align		4
.L_2:
        /*0010*/ 	.word	index@(_Z6addMatPfS_S_i)
        /*0014*/ 	.word	0x00000000


	//----- nvinfo : EIATTR_MIN_STACK_SIZE
	.align		4
.L_3:
        /*0018*/ 	.byte	0x04, 0x12
        /*001a*/ 	.short	(.L_5 - .L_4)
	.align		4
.L_4:
        /*001c*/ 	.word	index@(_Z6addMatPfS_S_i)
        /*0020*/ 	.word	0x00000000
.L_5:


//--------------------- .nv.compat                --------------------------
	.section	.nv.compat,"",@"SHT_CUDA_COMPAT_INFO"
	.align	4
        /*0000*/ 	.byte	0x02, 0x09, 0x00, 0x00, 0x02, 0x02, 0x01, 0x00, 0x02, 0x05, 0x05, 0x00, 0x03, 0x07, 0x01, 0x01
        /*0010*/ 	.byte	0x02, 0x03, 0x00, 0x00, 0x02, 0x06, 0x01, 0x00, 0x04, 0x0b, 0x08, 0x00, 0x09, 0x00, 0x00, 0x00
        /*0020*/ 	.byte	0x00, 0x00, 0x00, 0x00


//--------------------- .nv.info._Z6addMatPfS_S_i --------------------------
	.section	.nv.info._Z6addMatPfS_S_i,"",@"SHT_CUDA_INFO"
	.sectionflags	@""
	.align	4


	//----- nvinfo : EIATTR_CUDA_API_VERSION
	.align		4
        /*0000*/ 	.byte	0x04, 0x37
        /*0002*/ 	.short	(.L_7 - .L_6)
.L_6:
        /*0004*/ 	.word	0x00000082


	//----- nvinfo : EIATTR_KPARAM_INFO
	.align		4
.L_7:
        /*0008*/ 	.byte	0x04, 0x17
        /*000a*/ 	.short	(.L_9 - .L_8)
.L_8:
        /*000c*/ 	.word	0x00000000
        /*0010*/ 	.short	0x0003
        /*0012*/ 	.short	0x0018
        /*0014*/ 	.byte	0x00, 0xf0, 0x11, 0x00


	//----- nvinfo : EIATTR_KPARAM_INFO
	.align		4
.L_9:
        /*0018*/ 	.byte	0x04, 0x17
        /*001a*/ 	.short	(.L_11 - .L_10)
.L_10:
        /*001c*/ 	.word	0x00000000
        /*0020*/ 	.short	0x0002
        /*0022*/ 	.short	0x0010
        /*0024*/ 	.byte	0x00, 0xf5, 0x21, 0x00


	//----- nvinfo : EIATTR_KPARAM_INFO
	.align		4
.L_11:
        /*0028*/ 	.byte	0x04, 0x17
        /*002a*/ 	.short	(.L_13 - .L_12)
.L_12:
        /*002c*/ 	.word	0x00000000
        /*0030*/ 	.short	0x0001
        /*0032*/ 	.short	0x0008
        /*0034*/ 	.byte	0x00, 0xf5, 0x21, 0x00


	//----- nvinfo : EIATTR_KPARAM_INFO
	.align		4
.L_13:
        /*0038*/ 	.byte	0x04, 0x17
        /*003a*/ 	.short	(.L_15 - .L_14)
.L_14:
        /*003c*/ 	.word	0x00000000
        /*0040*/ 	.short	0x0000
        /*0042*/ 	.short	0x0000
        /*0044*/ 	.byte	0x00, 0xf5, 0x21, 0x00


	//----- nvinfo : EIATTR_SPARSE_MMA_MASK
	.align		4
.L_15:
        /*0048*/ 	.byte	0x03, 0x50
        /*004a*/ 	.short	0x0000


	//----- nvinfo : EIATTR_MAXREG_COUNT
	.align		4
        /*004c*/ 	.byte	0x03, 0x1b
        /*004e*/ 	.short	0x00ff


	//----- nvinfo : EIATTR_MERCURY_ISA_VERSION
	.align		4
        /*0050*/ 	.byte	0x03, 0x5f
        /*0052*/ 	.short	0x0101


	//----- nvinfo : EIATTR_VRC_CTA_INIT_COUNT
	.align		4
        /*0054*/ 	.byte	0x02, 0x4a
	.zero		1
	.zero		1


	//----- nvinfo : EIATTR_EXIT_INSTR_OFFSETS
	.align		4
        /*0058*/ 	.byte	0x04, 0x1c
        /*005a*/ 	.short	(.L_17 - .L_16)


	//   ....[0]....
.L_16:
        /*005c*/ 	.word	0x000000d0


	//   ....[1]....
        /*0060*/ 	.word	0x000001a0


	//----- nvinfo : EIATTR_CBANK_PARAM_SIZE
	.align		4
.L_17:
        /*0064*/ 	.byte	0x03, 0x19
        /*0066*/ 	.short	0x001c


	//----- nvinfo : EIATTR_PARAM_CBANK
	.align		4
        /*0068*/ 	.byte	0x04, 0x0a
        /*006a*/ 	.short	(.L_19 - .L_18)
	.align		4
.L_18:
        /*006c*/ 	.word	index@(.nv.constant0._Z6addMatPfS_S_i)
        /*0070*/ 	.short	0x0380
        /*0072*/ 	.short	0x001c


	//----- nvinfo : EIATTR_SW_WAR
	.align		4
.L_19:
        /*0074*/ 	.byte	0x04, 0x36
        /*0076*/ 	.short	(.L_21 - .L_20)
.L_20:
        /*0078*/ 	.word	0x00000008
.L_21:


//--------------------- .nv.callgraph             --------------------------
	.section	.nv.callgraph,"",@"SHT_CUDA_CALLGRAPH"
	.align	4
	.sectionentsize	8
	.align		4
        /*0000*/ 	.word	0x00000000
	.align		4
        /*0004*/ 	.word	0xffffffff
	.align		4
        /*0008*/ 	.word	0x00000000
	.align		4
        /*000c*/ 	.word	0xfffffffe
	.align		4
        /*0010*/ 	.word	0x00000000
	.align		4
        /*0014*/ 	.word	0xfffffffd
	.align		4
        /*0018*/ 	.word	0x00000000
	.align		4
        /*001c*/ 	.word	0xfffffffc


//--------------------- .text._Z6addMatPfS_S_i    --------------------------
	.section	.text._Z6addMatPfS_S_i,"ax",@progbits
	.align	128
        .global         _Z6addMatPfS_S_i
        .type           _Z6addMatPfS_S_i,@function
        .size           _Z6addMatPfS_S_i,(.L_x_1 - _Z6addMatPfS_S_i)
        .other          _Z6addMatPfS_S_i,@"STO_CUDA_ENTRY STV_DEFAULT"
_Z6addMatPfS_S_i:
.text._Z6addMatPfS_S_i:
[----:B------:R-:W-:Y:S01]  /*0000*/  LDC R1, c[0x0][0x37c] ;  /* 0x0000df00ff017b82 */ /* 0x000fe20000000800 */
[----:B------:R-:W0:Y:S07]  /*0010*/  S2R R3, SR_TID.X ;  /* 0x0000000000037919 */ /* 0x000e2e0000002100 */
[----:B------:R-:W0:Y:S01]  /*0020*/  LDC R0, c[0x0][0x360] ;  /* 0x0000d800ff007b82 */ /* 0x000e220000000800 */
[----:B------:R-:W1:Y:S01]  /*0030*/  LDCU UR6, c[0x0][0x398] ;  /* 0x00007300ff0677ac */ /* 0x000e620008000800 */
[----:B------:R-:W2:Y:S06]  /*0040*/  S2R R2, SR_TID.Y ;  /* 0x0000000000027919 */ /* 0x000eac0000002200 */
[----:B------:R-:W0:Y:S08]  /*0050*/  S2UR UR4, SR_CTAID.X ;  /* 0x00000000000479c3 */ /* 0x000e300000002500 */
[----:B------:R-:W2:Y:S08]  /*0060*/  S2UR UR5, SR_CTAID.Y ;  /* 0x00000000000579c3 */ /* 0x000eb00000002600 */
[----:B------:R-:W2:Y:S01]  /*0070*/  LDC R7, c[0x0][0x364] ;  /* 0x0000d900ff077b82 */ /* 0x000ea20000000800 */
[----:B0-----:R-:W-:-:S05]  /*0080*/  IMAD R0, R0, UR4, R3 ;  /* 0x0000000400007c24 */ /* 0x001fca000f8e0203 */
[----:B------:R-:W-:Y:S01]  /*0090*/  ISETP.GE.AND P0, PT, R0, RZ, PT ;  /* 0x000000ff0000720c */ /* 0x000fe20003f06270 */
[----:B--2---:R-:W-:-:S05]  /*00a0*/  IMAD R7, R7, UR5, R2 ;  /* 0x0000000507077c24 */ /* 0x004fca000f8e0202 */
[----:B------:R-:W-:-:S04]  /*00b0*/  VIMNMX R2, PT, PT, R0, R7, !PT ;  /* 0x0000000700027248 */ /* 0x000fc80007fe0100 */
[----:B-1----:R-:W-:-:S13]  /*00c0*/  ISETP.GE.OR P0, PT, R2, UR6, !P0 ;  /* 0x0000000602007c0c */ /* 0x002fda000c706670 */
[----:B------:R-:W-:Y:S05]  /*00d0*/  @P0 EXIT ;  /* 0x000000000000094d */ /* 0x000fea0003800000 */
[----:B------:R-:W0:Y:S01]  /*00e0*/  LDC.64 R2, c[0x0][0x380] ;  /* 0x0000e000ff027b82 */ /* 0x000e220000000a00 */
[----:B------:R-:W1:Y:S01]  /*00f0*/  LDCU.64 UR4, c[0x0][0x358] ;  /* 0x00006b00ff0477ac */ /* 0x000e620008000a00 */
[----:B------:R-:W-:-:S06]  /*0100*/  IMAD R9, R7, UR6, R0 ;  /* 0x0000000607097c24 */ /* 0x000fcc000f8e0200 */
[----:B------:R-:W2:Y:S08]  /*0110*/  LDC.64 R4, c[0x0][0x388] ;  /* 0x0000e200ff047b82 */ /* 0x000eb00000000a00 */
[----:B------:R-:W3:Y:S01]  /*0120*/  LDC.64 R6, c[0x0][0x390] ;  /* 0x0000e400ff067b82 */ /* 0x000ee20000000a00 */
[----:B0-----:R-:W-:-:S06]  /*0130*/  IMAD.WIDE.U32 R2, R9, 0x4, R2 ;  /* 0x0000000409027825 */ /* 0x001fcc00078e0002 */
[----:B-1----:R-:W4:Y:S01]  /*0140*/  LDG.E R2, desc[UR4][R2.64] ;  /* 0x0000000402027981 */ /* 0x002f22000c1e1900 */
[----:B--2---:R-:W-:-:S06]  /*0150*/  IMAD.WIDE.U32 R4, R9, 0x4, R4 ;  /* 0x0000000409047825 */ /* 0x004fcc00078e0004 */
[----:B------:R-:W4:Y:S01]  /*0160*/  LDG.E R5, desc[UR4][R4.64] ;  /* 0x0000000404057981 */ /* 0x000f22000c1e1900 */
[----:B---3--:R-:W-:-:S04]  /*0170*/  IMAD.WIDE.U32 R6, R9, 0x4, R6 ;  /* 0x0000000409067825 */ /* 0x008fc800078e0006 */
[----:B----4-:R-:W-:-:S05]  /*0180*/  FADD R9, R2, R5 ;  /* 0x0000000502097221 */ /* 0x010fca0000000000 */
[----:B------:R-:W-:Y:S01]  /*0190*/  STG.E desc[UR4][R6.64], R9 ;  /* 0x0000000906007986 */ /* 0x000fe2000c101904 */
[----:B------:R-:W-:Y:S05]  /*01a0*/  EXIT ;  /* 0x000000000000794d */ /* 0x000fea0003800000 */
.L_x_0:
[----:B------:R-:W-:-:S00]  /*01b0*/  BRA `(.L_x_0) ;  /* 0xfffffffc00fc7947 */ /* 0x000fc0000383ffff */
[----:B------:R-:W-:-:S00]  /*01c0*/  NOP ;  /* 0x0000000000007918 */ /* 0x000fc00000000000 */
        /* <DEDUP_REMOVED lines=11> */
.L_x_1:


//--------------------- .nv.shared.reserved.0     --------------------------
	.section	.nv.shared.reserved.0,"aw",@nobits
	.weak		__nv_reservedSMEM_offset_0_alias
	.size		__nv_reservedSMEM_offset_0_alias, 0, 64
	.other		__nv_reservedSMEM_offset_0_alias,@"STO_CUDA_RESERVED_SHARED STV_DEFAULT"
__nv_reservedSMEM_offset_0_alias:
	.zero		0
	.zero		64


//--------------------- .nv.constant0._Z6addMatPfS_S_i --------------------------
	.section	.nv.constant0._Z6addMatPfS_S_i,"a",@progbits
	.sectionflags	@""
	.align	4
.nv.constant0._Z6addMatPfS_S_i:
	.zero		924


//--------------------- SYMBOLS --------------------------

	.type		.nv.reservedSmem.offset0,@object
	.size		.nv.reservedSmem.offset0,0x4
